	.headerflags	@"EF_CUDA_TEXMODE_UNIFIED EF_CUDA_64BIT_ADDRESS EF_CUDA_ACCELERATORS EF_CUDA_SM90 EF_CUDA_VIRTUAL_SM(EF_CUDA_SM90)"
	.elftype	@"ET_EXEC"


//--------------------- .nv.info                  --------------------------
	.section	.nv.info,"",@"SHT_CUDA_INFO"
	.align	4


	//----- nvinfo : EIATTR_REGCOUNT
	.align		4
        /*0000*/ 	.byte	0x04, 0x2f
        /*0002*/ 	.short	(.L_3 - .L_2)
	.align		4
.L_2:
        /*0004*/ 	.word	index@(triton_poi_fused__native_batch_norm_legit_no_training_leaky_relu_1)
        /*0008*/ 	.word	0x00000012


	//----- nvinfo : EIATTR_MIN_STACK_SIZE
	.align		4
.L_3:
        /*000c*/ 	.byte	0x04, 0x12
        /*000e*/ 	.short	(.L_5 - .L_4)
	.align		4
.L_4:
        /*0010*/ 	.word	index@(triton_poi_fused__native_batch_norm_legit_no_training_leaky_relu_1)
        /*0014*/ 	.word	0x00000000


	//----- nvinfo : EIATTR_FRAME_SIZE
	.align		4
.L_5:
        /*0018*/ 	.byte	0x04, 0x11
        /*001a*/ 	.short	(.L_7 - .L_6)
	.align		4
.L_6:
        /*001c*/ 	.word	index@(triton_poi_fused__native_batch_norm_legit_no_training_leaky_relu_1)
        /*0020*/ 	.word	0x00000000


	//----- nvinfo : EIATTR_MIN_STACK_SIZE
	.align		4
.L_7:
        /*0024*/ 	.byte	0x04, 0x12
        /*0026*/ 	.short	(.L_9 - .L_8)
	.align		4
.L_8:
        /*0028*/ 	.word	index@(triton_poi_fused__native_batch_norm_legit_no_training_leaky_relu_1)
        /*002c*/ 	.word	0x00000000
.L_9:


//--------------------- .nv.info.triton_poi_fused__native_batch_norm_legit_no_training_leaky_relu_1 --------------------------
	.section	.nv.info.triton_poi_fused__native_batch_norm_legit_no_training_leaky_relu_1,"",@"SHT_CUDA_INFO"
	.sectionflags	@""
	.align	4


	//----- nvinfo : EIATTR_CUDA_API_VERSION
	.align		4
        /*0000*/ 	.byte	0x04, 0x37
        /*0002*/ 	.short	(.L_11 - .L_10)
.L_10:
        /*0004*/ 	.word	0x0000007c


	//----- nvinfo : EIATTR_KPARAM_INFO
	.align		4
.L_11:
        /*0008*/ 	.byte	0x04, 0x17
        /*000a*/ 	.short	(.L_13 - .L_12)
.L_12:
        /*000c*/ 	.word	0x00000000
        /*0010*/ 	.short	0x0006
        /*0012*/ 	.short	0x0030
        /*0014*/ 	.byte	0x00, 0xf0, 0x11, 0x00


	//----- nvinfo : EIATTR_KPARAM_INFO
	.align		4
.L_13:
        /*0018*/ 	.byte	0x04, 0x17
        /*001a*/ 	.short	(.L_15 - .L_14)
.L_14:
        /*001c*/ 	.word	0x00000000
        /*0020*/ 	.short	0x0005
        /*0022*/ 	.short	0x0028
        /*0024*/ 	.byte	0x00, 0xf4, 0x21, 0x00


	//----- nvinfo : EIATTR_KPARAM_INFO
	.align		4
.L_15:
        /*0028*/ 	.byte	0x04, 0x17
        /*002a*/ 	.short	(.L_17 - .L_16)
.L_16:
        /*002c*/ 	.word	0x00000000
        /*0030*/ 	.short	0x0004
        /*0032*/ 	.short	0x0020
        /*0034*/ 	.byte	0x00, 0xf4, 0x21, 0x00


	//----- nvinfo : EIATTR_KPARAM_INFO
	.align		4
.L_17:
        /*0038*/ 	.byte	0x04, 0x17
        /*003a*/ 	.short	(.L_19 - .L_18)
.L_18:
        /*003c*/ 	.word	0x00000000
        /*0040*/ 	.short	0x0003
        /*0042*/ 	.short	0x0018
        /*0044*/ 	.byte	0x00, 0xf4, 0x21, 0x00


	//----- nvinfo : EIATTR_KPARAM_INFO
	.align		4
.L_19:
        /*0048*/ 	.byte	0x04, 0x17
        /*004a*/ 	.short	(.L_21 - .L_20)
.L_20:
        /*004c*/ 	.word	0x00000000
        /*0050*/ 	.short	0x0002
        /*0052*/ 	.short	0x0010
        /*0054*/ 	.byte	0x00, 0xf4, 0x21, 0x00


	//----- nvinfo : EIATTR_KPARAM_INFO
	.align		4
.L_21:
        /*0058*/ 	.byte	0x04, 0x17
        /*005a*/ 	.short	(.L_23 - .L_22)
.L_22:
        /*005c*/ 	.word	0x00000000
        /*0060*/ 	.short	0x0001
        /*0062*/ 	.short	0x0008
        /*0064*/ 	.byte	0x00, 0xf4, 0x21, 0x00


	//----- nvinfo : EIATTR_KPARAM_INFO
	.align		4
.L_23:
        /*0068*/ 	.byte	0x04, 0x17
        /*006a*/ 	.short	(.L_25 - .L_24)
.L_24:
        /*006c*/ 	.word	0x00000000
        /*0070*/ 	.short	0x0000
        /*0072*/ 	.short	0x0000
        /*0074*/ 	.byte	0x00, 0xf4, 0x21, 0x00


	//----- nvinfo : EIATTR_SPARSE_MMA_MASK
	.align		4
.L_25:
        /*0078*/ 	.byte	0x03, 0x50
        /*007a*/ 	.short	0x0000


	//----- nvinfo : EIATTR_MAXREG_COUNT
	.align		4
        /*007c*/ 	.byte	0x03, 0x1b
        /*007e*/ 	.short	0x00ff


	//----- nvinfo : EIATTR_EXIT_INSTR_OFFSETS
	.align		4
        /*0080*/ 	.byte	0x04, 0x1c
        /*0082*/ 	.short	(.L_27 - .L_26)


	//   ....[0]....
.L_26:
        /*0084*/ 	.word	0x00000320


	//   ....[1]....
        /*0088*/ 	.word	0x00000340


	//----- nvinfo : EIATTR_REQNTID
	.align		4
.L_27:
        /*008c*/ 	.byte	0x04, 0x10
        /*008e*/ 	.short	(.L_29 - .L_28)
.L_28:
        /*0090*/ 	.word	0x00000080
        /*0094*/ 	.word	0x00000001
        /*0098*/ 	.word	0x00000001


	//----- nvinfo : EIATTR_CBANK_PARAM_SIZE
	.align		4
.L_29:
        /*009c*/ 	.byte	0x03, 0x19
        /*009e*/ 	.short	0x0034


	//----- nvinfo : EIATTR_PARAM_CBANK
	.align		4
        /*00a0*/ 	.byte	0x04, 0x0a
        /*00a2*/ 	.short	(.L_31 - .L_30)
	.align		4
.L_30:
        /*00a4*/ 	.word	index@(.nv.constant0.triton_poi_fused__native_batch_norm_legit_no_training_leaky_relu_1)
        /*00a8*/ 	.short	0x0210
        /*00aa*/ 	.short	0x0034


	//----- nvinfo : EIATTR_SW_WAR
	.align		4
.L_31:
        /*00ac*/ 	.byte	0x04, 0x36
        /*00ae*/ 	.short	(.L_33 - .L_32)
.L_32:
        /*00b0*/ 	.word	0x00000008
.L_33:


//--------------------- .nv.callgraph             --------------------------
	.section	.nv.callgraph,"",@"SHT_CUDA_CALLGRAPH"
	.align	4
	.sectionentsize	8
	.align		4
        /*0000*/ 	.word	0x00000000
	.align		4
        /*0004*/ 	.word	0xffffffff
	.align		4
        /*0008*/ 	.word	0x00000000
	.align		4
        /*000c*/ 	.word	0xfffffffe
	.align		4
        /*0010*/ 	.word	0x00000000
	.align		4
        /*0014*/ 	.word	0xfffffffd
	.align		4
        /*0018*/ 	.word	0x00000000
	.align		4
        /*001c*/ 	.word	0xfffffffc


//--------------------- .nv.constant4             --------------------------
	.section	.nv.constant4,"a",@progbits
	.align	8
	.align		8
.nv.constant4:
        /*0000*/ 	.dword	_$_str
	.align		8
        /*0008*/ 	.dword	_$_str_$_2


//--------------------- .text.triton_poi_fused__native_batch_norm_legit_no_training_leaky_relu_1 --------------------------
	.section	.text.triton_poi_fused__native_batch_norm_legit_no_training_leaky_relu_1,"ax",@progbits
	.align	128
        .global         triton_poi_fused__native_batch_norm_legit_no_training_leaky_relu_1
        .type           triton_poi_fused__native_batch_norm_legit_no_training_leaky_relu_1,@function
        .size           triton_poi_fused__native_batch_norm_legit_no_training_leaky_relu_1,(.L_x_1 - triton_poi_fused__native_batch_norm_legit_no_training_leaky_relu_1)
        .other          triton_poi_fused__native_batch_norm_legit_no_training_leaky_relu_1,@"STO_CUDA_ENTRY STV_DEFAULT"
triton_poi_fused__native_batch_norm_legit_no_training_leaky_relu_1:
.text.triton_poi_fused__native_batch_norm_legit_no_training_leaky_relu_1:
[----:B------:R-:W0:Y:S01]  /*0000*/  LDC R1, c[0x0][0x28] ;  /* 0x00000a00ff017b82 */ /* 0x000e220000000800 */
[----:B------:R-:W1:Y:S07]  /*0010*/  S2R R0, SR_TID.X ;  /* 0x0000000000007919 */ /* 0x000e6e0000002100 */
[----:B------:R-:W2:Y:S01]  /*0020*/  LDC.64 R6, c[0x0][0x228] ;  /* 0x00008a00ff067b82 */ /* 0x000ea20000000a00 */
[----:B------:R-:W-:Y:S01]  /*0030*/  CS2R R14, SRZ ;  /* 0x00000000000e7805 */ /* 0x000fe2000001ff00 */
[----:B------:R-:W-:Y:S01]  /*0040*/  ULDC.64 UR4, c[0x0][0x208] ;  /* 0x0000820000047ab9 */ /* 0x000fe20000000a00 */
[----:B------:R-:W3:Y:S05]  /*0050*/  S2R R3, SR_CTAID.X ;  /* 0x0000000000037919 */ /* 0x000eea0000002500 */
[----:B------:R-:W4:Y:S08]  /*0060*/  LDC.64 R4, c[0x0][0x220] ;  /* 0x00008800ff047b82 */ /* 0x000f300000000a00 */
[----:B------:R-:W5:Y:S08]  /*0070*/  LDC.64 R8, c[0x0][0x230] ;  /* 0x00008c00ff087b82 */ /* 0x000f700000000a00 */
[----:B------:R-:W5:Y:S01]  /*0080*/  LDC.64 R10, c[0x0][0x238] ;  /* 0x00008e00ff0a7b82 */ /* 0x000f620000000a00 */
[----:B-1----:R-:W-:-:S02]  /*0090*/  LOP3.LUT R0, R0, 0x7f, RZ, 0xc0, !PT ;  /* 0x0000007f00007812 */ /* 0x002fc400078ec0ff */
[----:B---3--:R-:W-:Y:S02]  /*00a0*/  SHF.R.S32.HI R2, RZ, 0x18, R3 ;  /* 0x00000018ff027819 */ /* 0x008fe40000011403 */
[----:B------:R-:W-:Y:S02]  /*00b0*/  LEA R0, R3, R0, 0x7 ;  /* 0x0000000003007211 */ /* 0x000fe400078e38ff */
[----:B------:R-:W-:Y:S02]  /*00c0*/  SGXT R3, R2, 0x1 ;  /* 0x000000010203781a */ /* 0x000fe40000000200 */
[----:B------:R-:W-:Y:S02]  /*00d0*/  ISETP.GE.AND P0, PT, R0, 0x200, PT ;  /* 0x000002000000780c */ /* 0x000fe40003f06270 */
[----:B------:R-:W-:-:S04]  /*00e0*/  LEA.HI R3, R3, R0, RZ, 0x4 ;  /* 0x0000000003037211 */ /* 0x000fc800078f20ff */
[----:B------:R-:W-:-:S04]  /*00f0*/  SHF.R.S32.HI R3, RZ, 0x4, R3 ;  /* 0x00000004ff037819 */ /* 0x000fc80000011403 */
[----:B------:R-:W-:-:S04]  /*0100*/  LEA.HI R2, R3, R3, RZ, 0x3 ;  /* 0x0000000303027211 */ /* 0x000fc800078f18ff */
[----:B------:R-:W-:-:S04]  /*0110*/  LOP3.LUT R2, R2, 0xfffffff8, RZ, 0xc0, !PT ;  /* 0xfffffff802027812 */ /* 0x000fc800078ec0ff */
[----:B------:R-:W-:Y:S02]  /*0120*/  IADD3 R13, R3, -R2, RZ ;  /* 0x80000002030d7210 */ /* 0x000fe40007ffe0ff */
[----:B------:R-:W1:Y:S03]  /*0130*/  LDC.64 R2, c[0x0][0x218] ;  /* 0x00008600ff027b82 */ /* 0x000e660000000a00 */
[----:B--2---:R-:W-:-:S05]  /*0140*/  IMAD.WIDE R6, R13, 0x4, R6 ;  /* 0x000000040d067825 */ /* 0x004fca00078e0206 */
[----:B------:R5:W2:Y:S01]  /*0150*/  @!P0 LDG.E.EL R14, desc[UR4][R6.64] ;  /* 0x00000004060e8981 */ /* 0x000aa2000c2e1900 */
[----:B------:R-:W-:Y:S01]  /*0160*/  HFMA2.MMA R12, -RZ, RZ, 0, 0 ;  /* 0x00000000ff0c7435 */ /* 0x000fe200000001ff */
[----:B----4-:R-:W-:-:S05]  /*0170*/  IMAD.WIDE R4, R13, 0x4, R4 ;  /* 0x000000040d047825 */ /* 0x010fca00078e0204 */
[----:B------:R-:W3:Y:S01]  /*0180*/  @!P0 LDG.E.EL R15, desc[UR4][R4.64] ;  /* 0x00000004040f8981 */ /* 0x000ee2000c2e1900 */
[----:B-----5:R-:W-:-:S04]  /*0190*/  IMAD.WIDE R6, R13, 0x4, R8 ;  /* 0x000000040d067825 */ /* 0x020fc800078e0208 */
[----:B-1----:R-:W-:-:S04]  /*01a0*/  IMAD.WIDE R2, R0, 0x4, R2 ;  /* 0x0000000400027825 */ /* 0x002fc800078e0202 */
[----:B0-----:R-:W-:Y:S01]  /*01b0*/  IMAD.WIDE R8, R13, 0x4, R10 ;  /* 0x000000040d087825 */ /* 0x001fe200078e020a */
[----:B------:R0:W3:Y:S01]  /*01c0*/  @!P0 LDG.E R12, desc[UR4][R2.64] ;  /* 0x00000004020c8981 */ /* 0x0000e2000c1e1900 */
[----:B------:R-:W-:-:S06]  /*01d0*/  CS2R R10, SRZ ;  /* 0x00000000000a7805 */ /* 0x000fcc000001ff00 */
[----:B------:R-:W4:Y:S04]  /*01e0*/  @!P0 LDG.E.EL R10, desc[UR4][R6.64] ;  /* 0x00000004060a8981 */ /* 0x000f28000c2e1900 */
[----:B------:R-:W4:Y:S01]  /*01f0*/  @!P0 LDG.E.EL R11, desc[UR4][R8.64] ;  /* 0x00000004080b8981 */ /* 0x000f22000c2e1900 */
[----:B0-----:R-:W-:Y:S01]  /*0200*/  MOV R2, 0x3e800000 ;  /* 0x3e80000000027802 */ /* 0x001fe20000000f00 */
[----:B--2---:R-:W-:-:S04]  /*0210*/  FADD R14, R14, 9.9999997473787516356e-06 ;  /* 0x3727c5ac0e0e7421 */ /* 0x004fc80000000000 */
[----:B------:R-:W0:Y:S02]  /*0220*/  MUFU.SQRT R13, R14 ;  /* 0x0000000e000d7308 */ /* 0x000e240000002000 */
[C---:B0-----:R-:W-:Y:S02]  /*0230*/  FSETP.GT.AND P1, PT, R13.reuse, 8.50705917302346158658e+37, PT ;  /* 0x7e8000000d00780b */ /* 0x041fe40003f24000 */
[----:B------:R-:W-:-:S11]  /*0240*/  FSETP.GEU.AND P2, PT, R13, 1.175494350822287508e-38, PT ;  /* 0x008000000d00780b */ /* 0x000fd60003f4e000 */
[----:B------:R-:W-:-:S04]  /*0250*/  @P1 FMUL R13, R13, 0.25 ;  /* 0x3e8000000d0d1820 */ /* 0x000fc80000400000 */
[----:B------:R-:W-:-:S06]  /*0260*/  @!P2 FMUL R13, R13, 16777216 ;  /* 0x4b8000000d0da820 */ /* 0x000fcc0000400000 */
[----:B------:R-:W0:Y:S01]  /*0270*/  MUFU.RCP R13, R13 ;  /* 0x0000000d000d7308 */ /* 0x000e220000001000 */
[----:B------:R-:W-:Y:S01]  /*0280*/  FSEL R2, R2, 1, P1 ;  /* 0x3f80000002027808 */ /* 0x000fe20000800000 */
[----:B---3--:R-:W-:-:S04]  /*0290*/  FADD R12, -R15, R12 ;  /* 0x0000000c0f0c7221 */ /* 0x008fc80000000100 */
[----:B------:R-:W-:-:S04]  /*02a0*/  @!P2 FMUL R2, R2, 16777216 ;  /* 0x4b8000000202a820 */ /* 0x000fc80000400000 */
[----:B0-----:R-:W-:Y:S02]  /*02b0*/  FMUL R5, R13, R2 ;  /* 0x000000020d057220 */ /* 0x001fe40000400000 */
[----:B------:R-:W0:Y:S02]  /*02c0*/  LDC.64 R2, c[0x0][0x210] ;  /* 0x00008400ff027b82 */ /* 0x000e240000000a00 */
[----:B------:R-:W-:-:S04]  /*02d0*/  FMUL R12, R12, R5 ;  /* 0x000000050c0c7220 */ /* 0x000fc80000400000 */
[----:B----4-:R-:W-:-:S05]  /*02e0*/  FFMA R11, R12, R10, R11 ;  /* 0x0000000a0c0b7223 */ /* 0x010fca000000000b */
[----:B------:R-:W-:Y:S01]  /*02f0*/  FSETP.GT.AND P1, PT, R11, RZ, PT ;  /* 0x000000ff0b00720b */ /* 0x000fe20003f24000 */
[----:B0-----:R-:W-:-:S12]  /*0300*/  IMAD.WIDE R2, R0, 0x4, R2 ;  /* 0x0000000400027825 */ /* 0x001fd800078e0202 */
[----:B------:R-:W-:Y:S01]  /*0310*/  @!P1 FMUL R11, R11, 0.20000000298023223877 ;  /* 0x3e4ccccd0b0b9820 */ /* 0x000fe20000400000 */
[----:B------:R-:W-:Y:S06]  /*0320*/  @P0 EXIT ;  /* 0x000000000000094d */ /* 0x000fec0003800000 */
[----:B------:R-:W-:Y:S01]  /*0330*/  STG.E desc[UR4][R2.64], R11 ;  /* 0x0000000b02007986 */ /* 0x000fe2000c101904 */
[----:B------:R-:W-:Y:S05]  /*0340*/  EXIT ;  /* 0x000000000000794d */ /* 0x000fea0003800000 */
.L_x_0:
[----:B------:R-:W-:-:S00]  /*0350*/  BRA `(.L_x_0) ;  /* 0xfffffffc00fc7947 */ /* 0x000fc0000383ffff */
[----:B------:R-:W-:-:S00]  /*0360*/  NOP ;  /* 0x0000000000007918 */ /* 0x000fc00000000000 */
        /* <DEDUP_REMOVED lines=9> */
.L_x_1:


//--------------------- .nv.global.init           --------------------------
	.section	.nv.global.init,"aw",@progbits
.nv.global.init:
	.type		_$_str,@object
	.size		_$_str,(_$_str_$_2 - _$_str)
_$_str:
        /*0000*/ 	.byte	0x5f, 0x5f, 0x43, 0x55, 0x44, 0x41, 0x5f, 0x46, 0x54, 0x5a, 0x00
	.type		_$_str_$_2,@object
	.size		_$_str_$_2,(.L_1 - _$_str_$_2)
_$_str_$_2:
        /*000b*/ 	.byte	0x5f, 0x5f, 0x43, 0x55, 0x44, 0x41, 0x5f, 0x50, 0x52, 0x45, 0x43, 0x5f, 0x53, 0x51, 0x52, 0x54
        /*001b*/ 	.byte	0x00
.L_1:


//--------------------- .nv.constant0.triton_poi_fused__native_batch_norm_legit_no_training_leaky_relu_1 --------------------------
	.section	.nv.constant0.triton_poi_fused__native_batch_norm_legit_no_training_leaky_relu_1,"a",@progbits
	.sectionflags	@""
	.align	4
.nv.constant0.triton_poi_fused__native_batch_norm_legit_no_training_leaky_relu_1:
	.zero		580
